	.headerflags	@"EF_CUDA_TEXMODE_UNIFIED EF_CUDA_64BIT_ADDRESS EF_CUDA_ACCELERATORS EF_CUDA_SM90 EF_CUDA_VIRTUAL_SM(EF_CUDA_SM90)"
	.elftype	@"ET_EXEC"


//--------------------- .nv.info                  --------------------------
	.section	.nv.info,"",@"SHT_CUDA_INFO"
	.align	4


	//----- nvinfo : EIATTR_REGCOUNT
	.align		4
        /*0000*/ 	.byte	0x04, 0x2f
        /*0002*/ 	.short	(.L_1 - .L_0)
	.align		4
.L_0:
        /*0004*/ 	.word	index@(triton_poi_fused_max_pool2d_with_indices_9)
        /*0008*/ 	.word	0x00000012


	//----- nvinfo : EIATTR_MIN_STACK_SIZE
	.align		4
.L_1:
        /*000c*/ 	.byte	0x04, 0x12
        /*000e*/ 	.short	(.L_3 - .L_2)
	.align		4
.L_2:
        /*0010*/ 	.word	index@(triton_poi_fused_max_pool2d_with_indices_9)
        /*0014*/ 	.word	0x00000000


	//----- nvinfo : EIATTR_FRAME_SIZE
	.align		4
.L_3:
        /*0018*/ 	.byte	0x04, 0x11
        /*001a*/ 	.short	(.L_5 - .L_4)
	.align		4
.L_4:
        /*001c*/ 	.word	index@(triton_poi_fused_max_pool2d_with_indices_9)
        /*0020*/ 	.word	0x00000000


	//----- nvinfo : EIATTR_MIN_STACK_SIZE
	.align		4
.L_5:
        /*0024*/ 	.byte	0x04, 0x12
        /*0026*/ 	.short	(.L_7 - .L_6)
	.align		4
.L_6:
        /*0028*/ 	.word	index@(triton_poi_fused_max_pool2d_with_indices_9)
        /*002c*/ 	.word	0x00000000
.L_7:


//--------------------- .nv.info.triton_poi_fused_max_pool2d_with_indices_9 --------------------------
	.section	.nv.info.triton_poi_fused_max_pool2d_with_indices_9,"",@"SHT_CUDA_INFO"
	.sectionflags	@""
	.align	4


	//----- nvinfo : EIATTR_CUDA_API_VERSION
	.align		4
        /*0000*/ 	.byte	0x04, 0x37
        /*0002*/ 	.short	(.L_9 - .L_8)
.L_8:
        /*0004*/ 	.word	0x0000007c


	//----- nvinfo : EIATTR_KPARAM_INFO
	.align		4
.L_9:
        /*0008*/ 	.byte	0x04, 0x17
        /*000a*/ 	.short	(.L_11 - .L_10)
.L_10:
        /*000c*/ 	.word	0x00000000
        /*0010*/ 	.short	0x0003
        /*0012*/ 	.short	0x0018
        /*0014*/ 	.byte	0x00, 0xf0, 0x11, 0x00


	//----- nvinfo : EIATTR_KPARAM_INFO
	.align		4
.L_11:
        /*0018*/ 	.byte	0x04, 0x17
        /*001a*/ 	.short	(.L_13 - .L_12)
.L_12:
        /*001c*/ 	.word	0x00000000
        /*0020*/ 	.short	0x0002
        /*0022*/ 	.short	0x0010
        /*0024*/ 	.byte	0x00, 0xf4, 0x21, 0x00


	//----- nvinfo : EIATTR_KPARAM_INFO
	.align		4
.L_13:
        /*0028*/ 	.byte	0x04, 0x17
        /*002a*/ 	.short	(.L_15 - .L_14)
.L_14:
        /*002c*/ 	.word	0x00000000
        /*0030*/ 	.short	0x0001
        /*0032*/ 	.short	0x0008
        /*0034*/ 	.byte	0x00, 0xf4, 0x21, 0x00


	//----- nvinfo : EIATTR_KPARAM_INFO
	.align		4
.L_15:
        /*0038*/ 	.byte	0x04, 0x17
        /*003a*/ 	.short	(.L_17 - .L_16)
.L_16:
        /*003c*/ 	.word	0x00000000
        /*0040*/ 	.short	0x0000
        /*0042*/ 	.short	0x0000
        /*0044*/ 	.byte	0x00, 0xf4, 0x21, 0x00


	//----- nvinfo : EIATTR_SPARSE_MMA_MASK
	.align		4
.L_17:
        /*0048*/ 	.byte	0x03, 0x50
        /*004a*/ 	.short	0x0000


	//----- nvinfo : EIATTR_MAXREG_COUNT
	.align		4
        /*004c*/ 	.byte	0x03, 0x1b
        /*004e*/ 	.short	0x00ff


	//----- nvinfo : EIATTR_EXIT_INSTR_OFFSETS
	.align		4
        /*0050*/ 	.byte	0x04, 0x1c
        /*0052*/ 	.short	(.L_19 - .L_18)


	//   ....[0]....
.L_18:
        /*0054*/ 	.word	0x000002d0


	//   ....[1]....
        /*0058*/ 	.word	0x000002f0


	//----- nvinfo : EIATTR_REQNTID
	.align		4
.L_19:
        /*005c*/ 	.byte	0x04, 0x10
        /*005e*/ 	.short	(.L_21 - .L_20)
.L_20:
        /*0060*/ 	.word	0x00000080
        /*0064*/ 	.word	0x00000001
        /*0068*/ 	.word	0x00000001


	//----- nvinfo : EIATTR_CBANK_PARAM_SIZE
	.align		4
.L_21:
        /*006c*/ 	.byte	0x03, 0x19
        /*006e*/ 	.short	0x001c


	//----- nvinfo : EIATTR_PARAM_CBANK
	.align		4
        /*0070*/ 	.byte	0x04, 0x0a
        /*0072*/ 	.short	(.L_23 - .L_22)
	.align		4
.L_22:
        /*0074*/ 	.word	index@(.nv.constant0.triton_poi_fused_max_pool2d_with_indices_9)
        /*0078*/ 	.short	0x0210
        /*007a*/ 	.short	0x001c


	//----- nvinfo : EIATTR_SW_WAR
	.align		4
.L_23:
        /*007c*/ 	.byte	0x04, 0x36
        /*007e*/ 	.short	(.L_25 - .L_24)
.L_24:
        /*0080*/ 	.word	0x00000008
.L_25:


//--------------------- .nv.callgraph             --------------------------
	.section	.nv.callgraph,"",@"SHT_CUDA_CALLGRAPH"
	.align	4
	.sectionentsize	8
	.align		4
        /*0000*/ 	.word	0x00000000
	.align		4
        /*0004*/ 	.word	0xffffffff
	.align		4
        /*0008*/ 	.word	0x00000000
	.align		4
        /*000c*/ 	.word	0xfffffffe
	.align		4
        /*0010*/ 	.word	0x00000000
	.align		4
        /*0014*/ 	.word	0xfffffffd
	.align		4
        /*0018*/ 	.word	0x00000000
	.align		4
        /*001c*/ 	.word	0xfffffffc


//--------------------- .text.triton_poi_fused_max_pool2d_with_indices_9 --------------------------
	.section	.text.triton_poi_fused_max_pool2d_with_indices_9,"ax",@progbits
	.align	128
        .global         triton_poi_fused_max_pool2d_with_indices_9
        .type           triton_poi_fused_max_pool2d_with_indices_9,@function
        .size           triton_poi_fused_max_pool2d_with_indices_9,(.L_x_1 - triton_poi_fused_max_pool2d_with_indices_9)
        .other          triton_poi_fused_max_pool2d_with_indices_9,@"STO_CUDA_ENTRY STV_DEFAULT"
triton_poi_fused_max_pool2d_with_indices_9:
.text.triton_poi_fused_max_pool2d_with_indices_9:
[----:B------:R-:W0:Y:S02]  /*0000*/  LDC R1, c[0x0][0x28] ;  /* 0x00000a00ff017b82 */ /* 0x000e240000000800 */
[----:B------:R-:W1:Y:S01]  /*0010*/  S2R R0, SR_TID.X ;  /* 0x0000000000007919 */ /* 0x000e620000002100 */
[----:B------:R-:W-:Y:S02]  /*0020*/  CS2R R12, SRZ ;  /* 0x00000000000c7805 */ /* 0x000fe4000001ff00 */
[----:B------:R-:W-:Y:S01]  /*0030*/  CS2R R14, SRZ ;  /* 0x00000000000e7805 */ /* 0x000fe2000001ff00 */
[----:B------:R-:W-:Y:S01]  /*0040*/  ULDC.64 UR4, c[0x0][0x208] ;  /* 0x0000820000047ab9 */ /* 0x000fe20000000a00 */
[----:B------:R-:W2:Y:S01]  /*0050*/  S2R R3, SR_CTAID.X ;  /* 0x0000000000037919 */ /* 0x000ea20000002500 */
[----:B------:R-:W-:Y:S01]  /*0060*/  ULDC.64 UR6, c[0x0][0x220] ;  /* 0x0000880000067ab9 */ /* 0x000fe20000000a00 */
[----:B-1----:R-:W-:-:S05]  /*0070*/  LOP3.LUT R0, R0, 0x7f, RZ, 0xc0, !PT ;  /* 0x0000007f00007812 */ /* 0x002fca00078ec0ff */
[----:B--2---:R-:W-:Y:S02]  /*0080*/  IMAD R0, R3, 0x80, R0 ;  /* 0x0000008003007824 */ /* 0x004fe400078e0200 */
[----:B------:R-:W1:Y:S03]  /*0090*/  LDC.64 R2, c[0x0][0x210] ;  /* 0x00008400ff027b82 */ /* 0x000e660000000a00 */
[----:B------:R-:W-:Y:S02]  /*00a0*/  SHF.R.S32.HI R5, RZ, 0x1f, R0 ;  /* 0x0000001fff057819 */ /* 0x000fe40000011400 */
[----:B------:R-:W-:Y:S02]  /*00b0*/  ISETP.GE.AND P0, PT, R0, 0x200, PT ;  /* 0x000002000000780c */ /* 0x000fe40003f06270 */
[----:B------:R-:W-:-:S05]  /*00c0*/  LEA.HI R5, R5, R0, RZ, 0x7 ;  /* 0x0000000005057211 */ /* 0x000fca00078f38ff */
[C---:B------:R-:W-:Y:S01]  /*00d0*/  IMAD.SHL.U32 R4, R5.reuse, 0x4, RZ ;  /* 0x0000000405047824 */ /* 0x040fe200078e00ff */
[----:B------:R-:W-:-:S04]  /*00e0*/  LOP3.LUT R5, R5, 0xffffff80, RZ, 0xc0, !PT ;  /* 0xffffff8005057812 */ /* 0x000fc800078ec0ff */
[----:B------:R-:W-:-:S04]  /*00f0*/  LOP3.LUT R4, R4, 0xfffffe00, RZ, 0xc0, !PT ;  /* 0xfffffe0004047812 */ /* 0x000fc800078ec0ff */
[----:B------:R-:W-:-:S05]  /*0100*/  IADD3 R11, R4, R0, -R5 ;  /* 0x00000000040b7210 */ /* 0x000fca0007ffe805 */
[C---:B------:R-:W-:Y:S02]  /*0110*/  VIADD R7, R11.reuse, 0x80 ;  /* 0x000000800b077836 */ /* 0x040fe40000000000 */
[----:B-1----:R-:W-:-:S04]  /*0120*/  IMAD.WIDE R4, R11, 0x4, R2 ;  /* 0x000000040b047825 */ /* 0x002fc800078e0202 */
[--C-:B------:R-:W-:Y:S01]  /*0130*/  IMAD.WIDE R6, R7, 0x4, R2.reuse ;  /* 0x0000000407067825 */ /* 0x100fe200078e0202 */
[----:B------:R-:W2:Y:S03]  /*0140*/  @!P0 LDG.E R12, desc[UR4][R4.64] ;  /* 0x00000004040c8981 */ /* 0x000ea6000c1e1900 */
[----:B------:R-:W-:Y:S01]  /*0150*/  VIADD R9, R11, 0x100 ;  /* 0x000001000b097836 */ /* 0x000fe20000000000 */
[----:B------:R-:W2:Y:S03]  /*0160*/  @!P0 LDG.E R15, desc[UR4][R6.64] ;  /* 0x00000004060f8981 */ /* 0x000ea6000c1e1900 */
[----:B------:R-:W-:-:S04]  /*0170*/  IMAD.WIDE R8, R9, 0x4, R2 ;  /* 0x0000000409087825 */ /* 0x000fc800078e0202 */
[----:B------:R-:W-:Y:S01]  /*0180*/  VIADD R11, R11, 0x180 ;  /* 0x000001800b0b7836 */ /* 0x000fe20000000000 */
[----:B------:R-:W3:Y:S03]  /*0190*/  @!P0 LDG.E R14, desc[UR4][R8.64] ;  /* 0x00000004080e8981 */ /* 0x000ee6000c1e1900 */
[----:B------:R-:W-:Y:S02]  /*01a0*/  IMAD.WIDE R2, R11, 0x4, R2 ;  /* 0x000000040b027825 */ /* 0x000fe400078e0202 */
[----:B------:R-:W1:Y:S03]  /*01b0*/  LDC.64 R10, c[0x0][0x218] ;  /* 0x00008600ff0a7b82 */ /* 0x000e660000000a00 */
[----:B------:R1:W4:Y:S02]  /*01c0*/  @!P0 LDG.E R13, desc[UR4][R2.64] ;  /* 0x00000004020d8981 */ /* 0x000324000c1e1900 */
[----:B-1----:R-:W-:Y:S01]  /*01d0*/  IMAD.WIDE R2, R0, 0x4, R10 ;  /* 0x0000000400027825 */ /* 0x002fe200078e020a */
[----:B--2---:R-:W-:-:S02]  /*01e0*/  FSETP.GT.AND P3, PT, R15, R12, PT ;  /* 0x0000000c0f00720b */ /* 0x004fc40003f64000 */
[----:B------:R-:W-:Y:S02]  /*01f0*/  FSETP.NAN.AND P1, PT, R15, R15, PT ;  /* 0x0000000f0f00720b */ /* 0x000fe40003f28000 */
[----:B---3--:R-:W-:-:S09]  /*0200*/  FSETP.NAN.AND P4, PT, R14, R14, PT ;  /* 0x0000000e0e00720b */ /* 0x008fd20003f88000 */
[----:B------:R-:W-:Y:S02]  /*0210*/  @!P3 FSEL R15, R15, R12, P1 ;  /* 0x0000000c0f0fb208 */ /* 0x000fe40000800000 */
[----:B----4-:R-:W-:Y:S02]  /*0220*/  FSETP.NAN.AND P2, PT, R13, R13, PT ;  /* 0x0000000d0d00720b */ /* 0x010fe40003f48000 */
[----:B------:R-:W-:-:S04]  /*0230*/  FSETP.GEU.AND P1, PT, R15, R14, PT ;  /* 0x0000000e0f00720b */ /* 0x000fc80003f2e000 */
[----:B------:R-:W-:-:S04]  /*0240*/  @!P4 FSEL R14, R14, R15, !P1 ;  /* 0x0000000f0e0ec208 */ /* 0x000fc80004800000 */
[----:B------:R-:W-:Y:S02]  /*0250*/  FSETP.GEU.AND P4, PT, R14, R13, PT ;  /* 0x0000000d0e00720b */ /* 0x000fe40003f8e000 */
[----:B------:R-:W-:Y:S02]  /*0260*/  SEL R5, RZ, 0x1, !P3 ;  /* 0x00000001ff057807 */ /* 0x000fe40005800000 */
[----:B------:R-:W-:Y:S02]  /*0270*/  @!P2 SEL R13, R13, R14, !P4 ;  /* 0x0000000e0d0da207 */ /* 0x000fe40006000000 */
[----:B------:R-:W-:Y:S02]  /*0280*/  IADD3 R4, P2, R0, UR6, RZ ;  /* 0x0000000600047c10 */ /* 0x000fe4000ff5e0ff */
[----:B------:R-:W-:Y:S01]  /*0290*/  SEL R6, R5, 0x2, P1 ;  /* 0x0000000205067807 */ /* 0x000fe20000800000 */
[----:B------:R1:W-:Y:S01]  /*02a0*/  @!P0 STG.E desc[UR4][R2.64], R13 ;  /* 0x0000000d02008986 */ /* 0x0003e2000c101904 */
[----:B------:R-:W-:-:S02]  /*02b0*/  LEA.HI.X.SX32 R5, R0, UR7, 0x1, P2 ;  /* 0x0000000700057c11 */ /* 0x000fc400090f0eff */
[----:B------:R-:W-:Y:S01]  /*02c0*/  SEL R7, R6, 0x3, P4 ;  /* 0x0000000306077807 */ /* 0x000fe20002000000 */
[----:B------:R-:W-:Y:S06]  /*02d0*/  @P0 EXIT ;  /* 0x000000000000094d */ /* 0x000fec0003800000 */
[----:B------:R-:W-:Y:S01]  /*02e0*/  STG.E.U8 desc[UR4][R4.64], R7 ;  /* 0x0000000704007986 */ /* 0x000fe2000c101104 */
[----:B------:R-:W-:Y:S05]  /*02f0*/  EXIT ;  /* 0x000000000000794d */ /* 0x000fea0003800000 */
.L_x_0:
[----:B------:R-:W-:-:S00]  /*0300*/  BRA `(.L_x_0) ;  /* 0xfffffffc00fc7947 */ /* 0x000fc0000383ffff */
[----:B------:R-:W-:-:S00]  /*0310*/  NOP ;  /* 0x0000000000007918 */ /* 0x000fc00000000000 */
        /* <DEDUP_REMOVED lines=14> */
.L_x_1:


//--------------------- .nv.constant0.triton_poi_fused_max_pool2d_with_indices_9 --------------------------
	.section	.nv.constant0.triton_poi_fused_max_pool2d_with_indices_9,"a",@progbits
	.sectionflags	@""
	.align	4
.nv.constant0.triton_poi_fused_max_pool2d_with_indices_9:
	.zero		556
